//
// Generated by NVIDIA NVVM Compiler
//
// Compiler Build ID: CL-36424714
// Cuda compilation tools, release 13.0, V13.0.88
// Based on NVVM 20.0.0
//

.version 9.0
.target sm_100
.address_size 64

	// .globl	_Z15jacobi_per_elemiPPPdS1_S1_i

.visible .entry _Z15jacobi_per_elemiPPPdS1_S1_i(
	.param .u32 _Z15jacobi_per_elemiPPPdS1_S1_i_param_0,
	.param .u64 .ptr .align 1 _Z15jacobi_per_elemiPPPdS1_S1_i_param_1,
	.param .u64 .ptr .align 1 _Z15jacobi_per_elemiPPPdS1_S1_i_param_2,
	.param .u64 .ptr .align 1 _Z15jacobi_per_elemiPPPdS1_S1_i_param_3,
	.param .u32 _Z15jacobi_per_elemiPPPdS1_S1_i_param_4
)
{
	.reg .pred 	%p<2>;
	.reg .b32 	%r<23>;
	.reg .b64 	%rd<61>;
	.reg .b64 	%fd<18>;

	ld.param.u32 	%r5, [_Z15jacobi_per_elemiPPPdS1_S1_i_param_0];
	ld.param.u64 	%rd1, [_Z15jacobi_per_elemiPPPdS1_S1_i_param_1];
	ld.param.u64 	%rd2, [_Z15jacobi_per_elemiPPPdS1_S1_i_param_2];
	ld.param.u64 	%rd3, [_Z15jacobi_per_elemiPPPdS1_S1_i_param_3];
	mov.u32 	%r6, %ctaid.x;
	mov.u32 	%r7, %ntid.x;
	mov.u32 	%r8, %tid.x;
	mad.lo.s32 	%r1, %r6, %r7, %r8;
	add.s32 	%r9, %r1, 1;
	mov.u32 	%r10, %ctaid.y;
	mov.u32 	%r11, %ntid.y;
	mov.u32 	%r12, %tid.y;
	mad.lo.s32 	%r13, %r10, %r11, %r12;
	add.s32 	%r14, %r13, 1;
	mov.u32 	%r15, %ctaid.z;
	mov.u32 	%r16, %ntid.z;
	mov.u32 	%r17, %tid.z;
	mad.lo.s32 	%r3, %r15, %r16, %r17;
	add.s32 	%r18, %r3, 1;
	max.s32 	%r19, %r9, %r14;
	max.s32 	%r20, %r18, %r19;
	setp.ge.s32 	%p1, %r20, %r5;
	@%p1 bra 	$L__BB0_2;
	cvta.to.global.u64 	%rd4, %rd1;
	cvta.to.global.u64 	%rd5, %rd2;
	cvta.to.global.u64 	%rd6, %rd3;
	mul.wide.s32 	%rd7, %r1, 8;
	add.s64 	%rd8, %rd4, %rd7;
	ld.global.u64 	%rd9, [%rd8+8];
	cvta.to.global.u64 	%rd10, %rd9;
	mul.wide.u32 	%rd11, %r13, 8;
	add.s64 	%rd12, %rd10, %rd11;
	ld.global.u64 	%rd13, [%rd12+8];
	cvta.to.global.u64 	%rd14, %rd13;
	mul.wide.u32 	%rd15, %r3, 8;
	add.s64 	%rd16, %rd14, %rd15;
	ld.global.f64 	%fd1, [%rd16+8];
	add.s64 	%rd17, %rd5, %rd7;
	ld.global.u64 	%rd18, [%rd17+8];
	cvta.to.global.u64 	%rd19, %rd18;
	add.s64 	%rd20, %rd19, %rd11;
	ld.global.u64 	%rd21, [%rd20+8];
	cvta.to.global.u64 	%rd22, %rd21;
	add.s64 	%rd23, %rd22, %rd15;
	st.global.f64 	[%rd23+8], %fd1;
	ld.global.u64 	%rd24, [%rd17];
	cvta.to.global.u64 	%rd25, %rd24;
	add.s64 	%rd26, %rd25, %rd11;
	ld.global.u64 	%rd27, [%rd26+8];
	cvta.to.global.u64 	%rd28, %rd27;
	add.s64 	%rd29, %rd28, %rd15;
	ld.global.f64 	%fd2, [%rd29+8];
	ld.global.u64 	%rd30, [%rd17+16];
	cvta.to.global.u64 	%rd31, %rd30;
	add.s64 	%rd32, %rd31, %rd11;
	ld.global.u64 	%rd33, [%rd32+8];
	cvta.to.global.u64 	%rd34, %rd33;
	add.s64 	%rd35, %rd34, %rd15;
	ld.global.f64 	%fd3, [%rd35+8];
	add.f64 	%fd4, %fd2, %fd3;
	ld.global.u64 	%rd36, [%rd17+8];
	cvta.to.global.u64 	%rd37, %rd36;
	add.s64 	%rd38, %rd37, %rd11;
	ld.global.u64 	%rd39, [%rd38];
	cvta.to.global.u64 	%rd40, %rd39;
	add.s64 	%rd41, %rd40, %rd15;
	ld.global.f64 	%fd5, [%rd41+8];
	add.f64 	%fd6, %fd4, %fd5;
	ld.global.u64 	%rd42, [%rd38+16];
	cvta.to.global.u64 	%rd43, %rd42;
	add.s64 	%rd44, %rd43, %rd15;
	ld.global.f64 	%fd7, [%rd44+8];
	add.f64 	%fd8, %fd6, %fd7;
	ld.global.u64 	%rd45, [%rd38+8];
	cvta.to.global.u64 	%rd46, %rd45;
	add.s64 	%rd47, %rd46, %rd15;
	ld.global.f64 	%fd9, [%rd47];
	add.f64 	%fd10, %fd8, %fd9;
	ld.global.f64 	%fd11, [%rd47+16];
	add.f64 	%fd12, %fd10, %fd11;
	add.s32 	%r21, %r5, -2;
	mul.lo.s32 	%r22, %r21, %r21;
	cvt.rn.f64.u32 	%fd13, %r22;
	rcp.rn.f64 	%fd14, %fd13;
	add.s64 	%rd48, %rd6, %rd7;
	ld.global.u64 	%rd49, [%rd48+8];
	cvta.to.global.u64 	%rd50, %rd49;
	add.s64 	%rd51, %rd50, %rd11;
	ld.global.u64 	%rd52, [%rd51+8];
	cvta.to.global.u64 	%rd53, %rd52;
	add.s64 	%rd54, %rd53, %rd15;
	ld.global.f64 	%fd15, [%rd54+8];
	fma.rn.f64 	%fd16, %fd14, %fd15, %fd12;
	mul.f64 	%fd17, %fd16, 0d3FC5555555555555;
	ld.global.u64 	%rd55, [%rd8+8];
	cvta.to.global.u64 	%rd56, %rd55;
	add.s64 	%rd57, %rd56, %rd11;
	ld.global.u64 	%rd58, [%rd57+8];
	cvta.to.global.u64 	%rd59, %rd58;
	add.s64 	%rd60, %rd59, %rd15;
	st.global.f64 	[%rd60+8], %fd17;
$L__BB0_2:
	ret;

}


// ===== COMPILED SASS (sm_100) =====

	.target	sm_100

	.elftype	@"ET_EXEC"


//--------------------- .note.nv.tkinfo           --------------------------
	.section	.note.nv.tkinfo,"",@"SHT_NOTE"
	.sectionflags	@"SHF_NOTE_NV_TKINFO"
	.tkinfo
        /*0018*/ 	.word	0x00000002
        /*0030*/ 	.string	""
        /*0030*/ 	.string	"ptxas"
        /*0030*/ 	.string	"Cuda compilation tools, release 13.0, V13.0.88"
        /*0030*/ 	.string	"Build cuda_13.0.r13.0/compiler.36424714_0"
        /*0030*/ 	.string	"-arch sm_100 -m 64 "



//--------------------- .note.nv.cuinfo           --------------------------
	.section	.note.nv.cuinfo,"",@"SHT_NOTE"
	.sectionflags	@"SHF_NOTE_NV_CUINFO"
        /*0018*/ 	.short	0x0002
        /*001a*/ 	.short	0x0064
        /*001c*/ 	.short	0x0082
	.zero		2


//--------------------- .nv.info                  --------------------------
	.section	.nv.info,"",@"SHT_CUDA_INFO"
	.align	4


	//----- nvinfo : EIATTR_REGCOUNT
	.align		4
        /*0000*/ 	.byte	0x04, 0x2f
        /*0002*/ 	.short	(.L_1 - .L_0)
	.align		4
.L_0:
        /*0004*/ 	.word	index@(_Z15jacobi_per_elemiPPPdS1_S1_i)
        /*0008*/ 	.word	0x0000001c


	//----- nvinfo : EIATTR_FRAME_SIZE
	.align		4
.L_1:
        /*000c*/ 	.byte	0x04, 0x11
        /*000e*/ 	.short	(.L_3 - .L_2)
	.align		4
.L_2:
        /*0010*/ 	.word	index@($__internal_0_$__cuda_sm20_dblrcp_rn_slowpath_v3)
        /*0014*/ 	.word	0x00000000


	//----- nvinfo : EIATTR_FRAME_SIZE
	.align		4
.L_3:
        /*0018*/ 	.byte	0x04, 0x11
        /*001a*/ 	.short	(.L_5 - .L_4)
	.align		4
.L_4:
        /*001c*/ 	.word	index@(_Z15jacobi_per_elemiPPPdS1_S1_i)
        /*0020*/ 	.word	0x00000000


	//----- nvinfo : EIATTR_MIN_STACK_SIZE
	.align		4
.L_5:
        /*0024*/ 	.byte	0x04, 0x12
        /*0026*/ 	.short	(.L_7 - .L_6)
	.align		4
.L_6:
        /*0028*/ 	.word	index@(_Z15jacobi_per_elemiPPPdS1_S1_i)
        /*002c*/ 	.word	0x00000000
.L_7:


//--------------------- .nv.compat                --------------------------
	.section	.nv.compat,"",@"SHT_CUDA_COMPAT_INFO"
	.align	4
        /*0000*/ 	.byte	0x02, 0x09, 0x00, 0x00, 0x02, 0x02, 0x01, 0x00, 0x02, 0x05, 0x05, 0x00, 0x03, 0x07, 0x01, 0x01
        /*0010*/ 	.byte	0x02, 0x03, 0x00, 0x00, 0x02, 0x06, 0x01, 0x00, 0x04, 0x0b, 0x08, 0x00, 0x01, 0x00, 0x00, 0x00
        /*0020*/ 	.byte	0x00, 0x00, 0x00, 0x00


//--------------------- .nv.info._Z15jacobi_per_elemiPPPdS1_S1_i --------------------------
	.section	.nv.info._Z15jacobi_per_elemiPPPdS1_S1_i,"",@"SHT_CUDA_INFO"
	.sectionflags	@""
	.align	4


	//----- nvinfo : EIATTR_CUDA_API_VERSION
	.align		4
        /*0000*/ 	.byte	0x04, 0x37
        /*0002*/ 	.short	(.L_9 - .L_8)
.L_8:
        /*0004*/ 	.word	0x00000082


	//----- nvinfo : EIATTR_KPARAM_INFO
	.align		4
.L_9:
        /*0008*/ 	.byte	0x04, 0x17
        /*000a*/ 	.short	(.L_11 - .L_10)
.L_10:
        /*000c*/ 	.word	0x00000000
        /*0010*/ 	.short	0x0004
        /*0012*/ 	.short	0x0020
        /*0014*/ 	.byte	0x00, 0xf0, 0x11, 0x00


	//----- nvinfo : EIATTR_KPARAM_INFO
	.align		4
.L_11:
        /*0018*/ 	.byte	0x04, 0x17
        /*001a*/ 	.short	(.L_13 - .L_12)
.L_12:
        /*001c*/ 	.word	0x00000000
        /*0020*/ 	.short	0x0003
        /*0022*/ 	.short	0x0018
        /*0024*/ 	.byte	0x00, 0xf5, 0x21, 0x00


	//----- nvinfo : EIATTR_KPARAM_INFO
	.align		4
.L_13:
        /*0028*/ 	.byte	0x04, 0x17
        /*002a*/ 	.short	(.L_15 - .L_14)
.L_14:
        /*002c*/ 	.word	0x00000000
        /*0030*/ 	.short	0x0002
        /*0032*/ 	.short	0x0010
        /*0034*/ 	.byte	0x00, 0xf5, 0x21, 0x00


	//----- nvinfo : EIATTR_KPARAM_INFO
	.align		4
.L_15:
        /*0038*/ 	.byte	0x04, 0x17
        /*003a*/ 	.short	(.L_17 - .L_16)
.L_16:
        /*003c*/ 	.word	0x00000000
        /*0040*/ 	.short	0x0001
        /*0042*/ 	.short	0x0008
        /*0044*/ 	.byte	0x00, 0xf5, 0x21, 0x00


	//----- nvinfo : EIATTR_KPARAM_INFO
	.align		4
.L_17:
        /*0048*/ 	.byte	0x04, 0x17
        /*004a*/ 	.short	(.L_19 - .L_18)
.L_18:
        /*004c*/ 	.word	0x00000000
        /*0050*/ 	.short	0x0000
        /*0052*/ 	.short	0x0000
        /*0054*/ 	.byte	0x00, 0xf0, 0x11, 0x00


	//----- nvinfo : EIATTR_SPARSE_MMA_MASK
	.align		4
.L_19:
        /*0058*/ 	.byte	0x03, 0x50
        /*005a*/ 	.short	0x0000


	//----- nvinfo : EIATTR_MAXREG_COUNT
	.align		4
        /*005c*/ 	.byte	0x03, 0x1b
        /*005e*/ 	.short	0x00ff


	//----- nvinfo : EIATTR_MERCURY_ISA_VERSION
	.align		4
        /*0060*/ 	.byte	0x03, 0x5f
        /*0062*/ 	.short	0x0101


	//----- nvinfo : EIATTR_VRC_CTA_INIT_COUNT
	.align		4
        /*0064*/ 	.byte	0x02, 0x4a
	.zero		1
	.zero		1


	//----- nvinfo : EIATTR_EXIT_INSTR_OFFSETS
	.align		4
        /*0068*/ 	.byte	0x04, 0x1c
        /*006a*/ 	.short	(.L_21 - .L_20)


	//   ....[0]....
.L_20:
        /*006c*/ 	.word	0x00000120


	//   ....[1]....
        /*0070*/ 	.word	0x000005f0


	//----- nvinfo : EIATTR_CRS_STACK_SIZE
	.align		4
.L_21:
        /*0074*/ 	.byte	0x04, 0x1e
        /*0076*/ 	.short	(.L_23 - .L_22)
.L_22:
        /*0078*/ 	.word	0x00000000


	//----- nvinfo : EIATTR_CBANK_PARAM_SIZE
	.align		4
.L_23:
        /*007c*/ 	.byte	0x03, 0x19
        /*007e*/ 	.short	0x0024


	//----- nvinfo : EIATTR_PARAM_CBANK
	.align		4
        /*0080*/ 	.byte	0x04, 0x0a
        /*0082*/ 	.short	(.L_25 - .L_24)
	.align		4
.L_24:
        /*0084*/ 	.word	index@(.nv.constant0._Z15jacobi_per_elemiPPPdS1_S1_i)
        /*0088*/ 	.short	0x0380
        /*008a*/ 	.short	0x0024


	//----- nvinfo : EIATTR_SW_WAR
	.align		4
.L_25:
        /*008c*/ 	.byte	0x04, 0x36
        /*008e*/ 	.short	(.L_27 - .L_26)
.L_26:
        /*0090*/ 	.word	0x00000008
.L_27:


//--------------------- .nv.callgraph             --------------------------
	.section	.nv.callgraph,"",@"SHT_CUDA_CALLGRAPH"
	.align	4
	.sectionentsize	8
	.align		4
        /*0000*/ 	.word	0x00000000
	.align		4
        /*0004*/ 	.word	0xffffffff
	.align		4
        /*0008*/ 	.word	0x00000000
	.align		4
        /*000c*/ 	.word	0xfffffffe
	.align		4
        /*0010*/ 	.word	0x00000000
	.align		4
        /*0014*/ 	.word	0xfffffffd
	.align		4
        /*0018*/ 	.word	0x00000000
	.align		4
        /*001c*/ 	.word	0xfffffffc


//--------------------- .text._Z15jacobi_per_elemiPPPdS1_S1_i --------------------------
	.section	.text._Z15jacobi_per_elemiPPPdS1_S1_i,"ax",@progbits
	.align	128
        .global         _Z15jacobi_per_elemiPPPdS1_S1_i
        .type           _Z15jacobi_per_elemiPPPdS1_S1_i,@function
        .size           _Z15jacobi_per_elemiPPPdS1_S1_i,(.L_x_5 - _Z15jacobi_per_elemiPPPdS1_S1_i)
        .other          _Z15jacobi_per_elemiPPPdS1_S1_i,@"STO_CUDA_ENTRY STV_DEFAULT"
_Z15jacobi_per_elemiPPPdS1_S1_i:
.text._Z15jacobi_per_elemiPPPdS1_S1_i:
[----:B------:R-:W-:Y:S01]  /*0000*/  LDC R1, c[0x0][0x37c] ;  /* 0x0000df00ff017b82 */ /* 0x000fe20000000800 */
[----:B------:R-:W0:Y:S07]  /*0010*/  S2R R0, SR_TID.Y ;  /* 0x0000000000007919 */ /* 0x000e2e0000002200 */
[----:B------:R-:W1:Y:S01]  /*0020*/  LDC R4, c[0x0][0x360] ;  /* 0x0000d800ff047b82 */ /* 0x000e620000000800 */
[----:B------:R-:W2:Y:S01]  /*0030*/  LDCU UR4, c[0x0][0x380] ;  /* 0x00007000ff0477ac */ /* 0x000ea20008000800 */
[----:B------:R-:W1:Y:S01]  /*0040*/  S2R R3, SR_TID.X ;  /* 0x0000000000037919 */ /* 0x000e620000002100 */
[----:B------:R-:W3:Y:S05]  /*0050*/  S2R R7, SR_TID.Z ;  /* 0x0000000000077919 */ /* 0x000eea0000002300 */
[----:B------:R-:W0:Y:S08]  /*0060*/  S2UR UR6, SR_CTAID.Y ;  /* 0x00000000000679c3 */ /* 0x000e300000002600 */
[----:B------:R-:W0:Y:S08]  /*0070*/  LDC R5, c[0x0][0x364] ;  /* 0x0000d900ff057b82 */ /* 0x000e300000000800 */
[----:B------:R-:W1:Y:S08]  /*0080*/  S2UR UR5, SR_CTAID.X ;  /* 0x00000000000579c3 */ /* 0x000e700000002500 */
[----:B------:R-:W3:Y:S08]  /*0090*/  S2UR UR7, SR_CTAID.Z ;  /* 0x00000000000779c3 */ /* 0x000ef00000002700 */
[----:B------:R-:W3:Y:S01]  /*00a0*/  LDC R2, c[0x0][0x368] ;  /* 0x0000da00ff027b82 */ /* 0x000ee20000000800 */
[----:B0-----:R-:W-:-:S02]  /*00b0*/  IMAD R5, R5, UR6, R0 ;  /* 0x0000000605057c24 */ /* 0x001fc4000f8e0200 */
[----:B-1----:R-:W-:-:S03]  /*00c0*/  IMAD R4, R4, UR5, R3 ;  /* 0x0000000504047c24 */ /* 0x002fc6000f8e0203 */
[----:B------:R-:W-:-:S04]  /*00d0*/  IADD3 R3, PT, PT, R5, 0x1, RZ ;  /* 0x0000000105037810 */ /* 0x000fc80007ffe0ff */
[----:B------:R-:W-:Y:S01]  /*00e0*/  VIADDMNMX R3, R4, 0x1, R3, !PT ;  /* 0x0000000104037846 */ /* 0x000fe20007800103 */
[----:B---3--:R-:W-:-:S05]  /*00f0*/  IMAD R0, R2, UR7, R7 ;  /* 0x0000000702007c24 */ /* 0x008fca000f8e0207 */
[----:B------:R-:W-:-:S04]  /*0100*/  VIADDMNMX R3, R0, 0x1, R3, !PT ;  /* 0x0000000100037846 */ /* 0x000fc80007800103 */
[----:B--2---:R-:W-:-:S13]  /*0110*/  ISETP.GE.AND P0, PT, R3, UR4, PT ;  /* 0x0000000403007c0c */ /* 0x004fda000bf06270 */
[----:B------:R-:W-:Y:S05]  /*0120*/  @P0 EXIT ;  /* 0x000000000000094d */ /* 0x000fea0003800000 */
[----:B------:R-:W0:Y:S01]  /*0130*/  LDC.64 R2, c[0x0][0x388] ;  /* 0x0000e200ff027b82 */ /* 0x000e220000000a00 */
[----:B------:R-:W1:Y:S07]  /*0140*/  LDCU.64 UR6, c[0x0][0x358] ;  /* 0x00006b00ff0677ac */ /* 0x000e6e0008000a00 */
[----:B------:R-:W2:Y:S01]  /*0150*/  LDC.64 R6, c[0x0][0x390] ;  /* 0x0000e400ff067b82 */ /* 0x000ea20000000a00 */
[----:B0-----:R-:W-:-:S05]  /*0160*/  IMAD.WIDE R2, R4, 0x8, R2 ;  /* 0x0000000804027825 */ /* 0x001fca00078e0202 */
[----:B-1----:R-:W3:Y:S01]  /*0170*/  LDG.E.64 R8, desc[UR6][R2.64+0x8] ;  /* 0x0000080602087981 */ /* 0x002ee2000c1e1b00 */
[----:B--2---:R-:W-:-:S05]  /*0180*/  IMAD.WIDE R6, R4, 0x8, R6 ;  /* 0x0000000804067825 */ /* 0x004fca00078e0206 */
[----:B------:R-:W2:Y:S01]  /*0190*/  LDG.E.64 R10, desc[UR6][R6.64+0x8] ;  /* 0x00000806060a7981 */ /* 0x000ea2000c1e1b00 */
[----:B---3--:R-:W-:-:S06]  /*01a0*/  IMAD.WIDE.U32 R8, R5, 0x8, R8 ;  /* 0x0000000805087825 */ /* 0x008fcc00078e0008 */
[----:B------:R-:W3:Y:S01]  /*01b0*/  LDG.E.64 R8, desc[UR6][R8.64+0x8] ;  /* 0x0000080608087981 */ /* 0x000ee2000c1e1b00 */
[----:B--2---:R-:W-:-:S06]  /*01c0*/  IMAD.WIDE.U32 R12, R5, 0x8, R10 ;  /* 0x00000008050c7825 */ /* 0x004fcc00078e000a */
[----:B------:R-:W2:Y:S01]  /*01d0*/  LDG.E.64 R12, desc[UR6][R12.64+0x8] ;  /* 0x000008060c0c7981 */ /* 0x000ea2000c1e1b00 */
[----:B---3--:R-:W-:-:S06]  /*01e0*/  IMAD.WIDE.U32 R10, R0, 0x8, R8 ;  /* 0x00000008000a7825 */ /* 0x008fcc00078e0008 */
[----:B------:R-:W3:Y:S01]  /*01f0*/  LDG.E.64 R10, desc[UR6][R10.64+0x8] ;  /* 0x000008060a0a7981 */ /* 0x000ee2000c1e1b00 */
[----:B--2---:R-:W-:-:S05]  /*0200*/  IMAD.WIDE.U32 R14, R0, 0x8, R12 ;  /* 0x00000008000e7825 */ /* 0x004fca00078e000c */
[----:B---3--:R0:W-:Y:S04]  /*0210*/  STG.E.64 desc[UR6][R14.64+0x8], R10 ;  /* 0x0000080a0e007986 */ /* 0x0081e8000c101b06 */
[----:B------:R-:W2:Y:S04]  /*0220*/  LDG.E.64 R16, desc[UR6][R6.64] ;  /* 0x0000000606107981 */ /* 0x000ea8000c1e1b00 */
[----:B------:R-:W3:Y:S04]  /*0230*/  LDG.E.64 R20, desc[UR6][R6.64+0x10] ;  /* 0x0000100606147981 */ /* 0x000ee8000c1e1b00 */
[----:B------:R-:W4:Y:S01]  /*0240*/  LDG.E.64 R22, desc[UR6][R6.64+0x8] ;  /* 0x0000080606167981 */ /* 0x000f22000c1e1b00 */
[----:B--2---:R-:W-:-:S04]  /*0250*/  IMAD.WIDE.U32 R18, R5, 0x8, R16 ;  /* 0x0000000805127825 */ /* 0x004fc800078e0010 */
[C---:B---3--:R-:W-:Y:S02]  /*0260*/  IMAD.WIDE.U32 R20, R5.reuse, 0x8, R20 ;  /* 0x0000000805147825 */ /* 0x048fe400078e0014 */
[----:B------:R-:W2:Y:S04]  /*0270*/  LDG.E.64 R18, desc[UR6][R18.64+0x8] ;  /* 0x0000080612127981 */ /* 0x000ea8000c1e1b00 */
[----:B------:R-:W3:Y:S01]  /*0280*/  LDG.E.64 R20, desc[UR6][R20.64+0x8] ;  /* 0x0000080614147981 */ /* 0x000ee2000c1e1b00 */
[----:B----4-:R-:W-:-:S05]  /*0290*/  IMAD.WIDE.U32 R22, R5, 0x8, R22 ;  /* 0x0000000805167825 */ /* 0x010fca00078e0016 */
[----:B------:R-:W4:Y:S04]  /*02a0*/  LDG.E.64 R24, desc[UR6][R22.64] ;  /* 0x0000000616187981 */ /* 0x000f28000c1e1b00 */
[----:B------:R-:W5:Y:S04]  /*02b0*/  LDG.E.64 R12, desc[UR6][R22.64+0x10] ;  /* 0x00001006160c7981 */ /* 0x000f68000c1e1b00 */
[----:B0-----:R-:W5:Y:S01]  /*02c0*/  LDG.E.64 R14, desc[UR6][R22.64+0x8] ;  /* 0x00000806160e7981 */ /* 0x001f62000c1e1b00 */
[----:B------:R-:W-:-:S04]  /*02d0*/  UIADD3 UR4, UPT, UPT, UR4, -0x2, URZ ;  /* 0xfffffffe04047890 */ /* 0x000fc8000fffe0ff */
[----:B------:R-:W-:Y:S01]  /*02e0*/  UIMAD UR4, UR4, UR4, URZ ;  /* 0x00000004040472a4 */ /* 0x000fe2000f8e02ff */
[----:B--2---:R-:W-:-:S04]  /*02f0*/  IMAD.WIDE.U32 R8, R0, 0x8, R18 ;  /* 0x0000000800087825 */ /* 0x004fc800078e0012 */
[C---:B---3--:R-:W-:Y:S02]  /*0300*/  IMAD.WIDE.U32 R16, R0.reuse, 0x8, R20 ;  /* 0x0000000800107825 */ /* 0x048fe400078e0014 */
[----:B------:R-:W2:Y:S04]  /*0310*/  LDG.E.64 R8, desc[UR6][R8.64+0x8] ;  /* 0x0000080608087981 */ /* 0x000ea8000c1e1b00 */
[----:B------:R-:W2:Y:S01]  /*0320*/  LDG.E.64 R16, desc[UR6][R16.64+0x8] ;  /* 0x0000080610107981 */ /* 0x000ea2000c1e1b00 */
[----:B----4-:R-:W-:-:S04]  /*0330*/  IMAD.WIDE.U32 R10, R0, 0x8, R24 ;  /* 0x00000008000a7825 */ /* 0x010fc800078e0018 */
[C---:B-----5:R-:W-:Y:S02]  /*0340*/  IMAD.WIDE.U32 R18, R0.reuse, 0x8, R12 ;  /* 0x0000000800127825 */ /* 0x060fe400078e000c */
[----:B------:R-:W3:Y:S04]  /*0350*/  LDG.E.64 R10, desc[UR6][R10.64+0x8] ;  /* 0x000008060a0a7981 */ /* 0x000ee8000c1e1b00 */
[----:B------:R-:W4:Y:S01]  /*0360*/  LDG.E.64 R18, desc[UR6][R18.64+0x8] ;  /* 0x0000080612127981 */ /* 0x000f22000c1e1b00 */
[----:B------:R-:W-:-:S05]  /*0370*/  IMAD.WIDE.U32 R24, R0, 0x8, R14 ;  /* 0x0000000800187825 */ /* 0x000fca00078e000e */
[----:B------:R-:W5:Y:S04]  /*0380*/  LDG.E.64 R20, desc[UR6][R24.64] ;  /* 0x0000000618147981 */ /* 0x000f68000c1e1b00 */
[----:B------:R-:W5:Y:S01]  /*0390*/  LDG.E.64 R12, desc[UR6][R24.64+0x10] ;  /* 0x00001006180c7981 */ /* 0x000f62000c1e1b00 */
[----:B------:R-:W0:Y:S08]  /*03a0*/  I2F.F64.U32 R6, UR4 ;  /* 0x0000000400067d12 */ /* 0x000e300008201800 */
[----:B0-----:R-:W0:Y:S01]  /*03b0*/  MUFU.RCP64H R15, R7 ;  /* 0x00000007000f7308 */ /* 0x001e220000001800 */
[----:B------:R-:W-:-:S04]  /*03c0*/  IADD3 R14, PT, PT, R7, 0x300402, RZ ;  /* 0x00300402070e7810 */ /* 0x000fc80007ffe0ff */
[----:B------:R-:W-:Y:S02]  /*03d0*/  FSETP.GEU.AND P0, PT, |R14|, 5.8789094863358348022e-39, PT ;  /* 0x004004020e00780b */ /* 0x000fe40003f0e200 */
[----:B0-----:R-:W-:-:S08]  /*03e0*/  DFMA R22, -R6, R14, 1 ;  /* 0x3ff000000616742b */ /* 0x001fd0000000010e */
[----:B------:R-:W-:-:S08]  /*03f0*/  DFMA R22, R22, R22, R22 ;  /* 0x000000161616722b */ /* 0x000fd00000000016 */
[----:B------:R-:W-:Y:S02]  /*0400*/  DFMA R22, R14, R22, R14 ;  /* 0x000000160e16722b */ /* 0x000fe4000000000e */
[----:B--2---:R-:W-:-:S08]  /*0410*/  DADD R8, R8, R16 ;  /* 0x0000000008087229 */ /* 0x004fd00000000010 */
[----:B---3--:R-:W-:Y:S02]  /*0420*/  DADD R8, R8, R10 ;  /* 0x0000000008087229 */ /* 0x008fe4000000000a */
[----:B------:R-:W-:-:S06]  /*0430*/  DFMA R10, -R6, R22, 1 ;  /* 0x3ff00000060a742b */ /* 0x000fcc0000000116 */
[----:B----4-:R-:W-:-:S08]  /*0440*/  DADD R8, R8, R18 ;  /* 0x0000000008087229 */ /* 0x010fd00000000012 */
[----:B-----5:R-:W-:Y:S02]  /*0450*/  DADD R20, R8, R20 ;  /* 0x0000000008147229 */ /* 0x020fe40000000014 */
[----:B------:R-:W-:-:S06]  /*0460*/  DFMA R8, R22, R10, R22 ;  /* 0x0000000a1608722b */ /* 0x000fcc0000000016 */
[----:B------:R-:W-:Y:S01]  /*0470*/  DADD R12, R20, R12 ;  /* 0x00000000140c7229 */ /* 0x000fe2000000000c */
[----:B------:R-:W-:Y:S10]  /*0480*/  @P0 BRA `(.L_x_0) ;  /* 0x0000000000180947 */ /* 0x000ff40003800000 */
[----:B------:R-:W-:-:S04]  /*0490*/  LOP3.LUT R8, R7, 0x7fffffff, RZ, 0xc0, !PT ;  /* 0x7fffffff07087812 */ /* 0x000fc800078ec0ff */
[----:B------:R-:W-:Y:S02]  /*04a0*/  IADD3 R14, PT, PT, R8, -0x100000, RZ ;  /* 0xfff00000080e7810 */ /* 0x000fe40007ffe0ff */
[----:B------:R-:W-:-:S07]  /*04b0*/  MOV R8, 0x4d0 ;  /* 0x000004d000087802 */ /* 0x000fce0000000f00 */
[----:B------:R-:W-:Y:S05]  /*04c0*/  CALL.REL.NOINC `($__internal_0_$__cuda_sm20_dblrcp_rn_slowpath_v3) ;  /* 0x00000000004c7944 */ /* 0x000fea0003c00000 */
[----:B------:R-:W-:Y:S02]  /*04d0*/  MOV R8, R10 ;  /* 0x0000000a00087202 */ /* 0x000fe40000000f00 */
[----:B------:R-:W-:-:S07]  /*04e0*/  MOV R9, R11 ;  /* 0x0000000b00097202 */ /* 0x000fce0000000f00 */
.L_x_0:
[----:B------:R-:W0:Y:S01]  /*04f0*/  LDC.64 R6, c[0x0][0x398] ;  /* 0x0000e600ff067b82 */ /* 0x000e220000000a00 */
[----:B------:R-:W2:Y:S01]  /*0500*/  LDG.E.64 R2, desc[UR6][R2.64+0x8] ;  /* 0x0000080602027981 */ /* 0x000ea2000c1e1b00 */
[----:B0-----:R-:W-:-:S06]  /*0510*/  IMAD.WIDE R6, R4, 0x8, R6 ;  /* 0x0000000804067825 */ /* 0x001fcc00078e0206 */
[----:B------:R-:W3:Y:S02]  /*0520*/  LDG.E.64 R6, desc[UR6][R6.64+0x8] ;  /* 0x0000080606067981 */ /* 0x000ee4000c1e1b00 */
[----:B---3--:R-:W-:-:S06]  /*0530*/  IMAD.WIDE.U32 R10, R5, 0x8, R6 ;  /* 0x00000008050a7825 */ /* 0x008fcc00078e0006 */
[----:B------:R-:W3:Y:S01]  /*0540*/  LDG.E.64 R10, desc[UR6][R10.64+0x8] ;  /* 0x000008060a0a7981 */ /* 0x000ee2000c1e1b00 */
[----:B--2---:R-:W-:-:S06]  /*0550*/  IMAD.WIDE.U32 R4, R5, 0x8, R2 ;  /* 0x0000000805047825 */ /* 0x004fcc00078e0002 */
[----:B------:R-:W2:Y:S01]  /*0560*/  LDG.E.64 R4, desc[UR6][R4.64+0x8] ;  /* 0x0000080604047981 */ /* 0x000ea2000c1e1b00 */
[----:B---3--:R-:W-:-:S06]  /*0570*/  IMAD.WIDE.U32 R14, R0, 0x8, R10 ;  /* 0x00000008000e7825 */ /* 0x008fcc00078e000a */
[----:B------:R-:W3:Y:S01]  /*0580*/  LDG.E.64 R14, desc[UR6][R14.64+0x8] ;  /* 0x000008060e0e7981 */ /* 0x000ee2000c1e1b00 */
[----:B------:R-:W-:Y:S01]  /*0590*/  UMOV UR4, 0x55555555 ;  /* 0x5555555500047882 */ /* 0x000fe20000000000 */
[----:B------:R-:W-:Y:S01]  /*05a0*/  UMOV UR5, 0x3fc55555 ;  /* 0x3fc5555500057882 */ /* 0x000fe20000000000 */
[----:B--2---:R-:W-:Y:S01]  /*05b0*/  IMAD.WIDE.U32 R6, R0, 0x8, R4 ;  /* 0x0000000800067825 */ /* 0x004fe200078e0004 */
[----:B---3--:R-:W-:-:S08]  /*05c0*/  DFMA R8, R14, R8, R12 ;  /* 0x000000080e08722b */ /* 0x008fd0000000000c */
[----:B------:R-:W-:-:S07]  /*05d0*/  DMUL R8, R8, UR4 ;  /* 0x0000000408087c28 */ /* 0x000fce0008000000 */
[----:B------:R-:W-:Y:S01]  /*05e0*/  STG.E.64 desc[UR6][R6.64+0x8], R8 ;  /* 0x0000080806007986 */ /* 0x000fe2000c101b06 */
[----:B------:R-:W-:Y:S05]  /*05f0*/  EXIT ;  /* 0x000000000000794d */ /* 0x000fea0003800000 */
        .weak           $__internal_0_$__cuda_sm20_dblrcp_rn_slowpath_v3
        .type           $__internal_0_$__cuda_sm20_dblrcp_rn_slowpath_v3,@function
        .size           $__internal_0_$__cuda_sm20_dblrcp_rn_slowpath_v3,(.L_x_5 - $__internal_0_$__cuda_sm20_dblrcp_rn_slowpath_v3)
$__internal_0_$__cuda_sm20_dblrcp_rn_slowpath_v3:
[----:B------:R-:W-:-:S14]  /*0600*/  DSETP.GTU.AND P0, PT, |R6|, +INF , PT ;  /* 0x7ff000000600742a */ /* 0x000fdc0003f0c200 */
[----:B------:R-:W-:Y:S05]  /*0610*/  @P0 BRA `(.L_x_1) ;  /* 0x00000000007c0947 */ /* 0x000fea0003800000 */
[----:B------:R-:W-:-:S04]  /*0620*/  LOP3.LUT R9, R7, 0x7fffffff, RZ, 0xc0, !PT ;  /* 0x7fffffff07097812 */ /* 0x000fc800078ec0ff */
[----:B------:R-:W-:-:S04]  /*0630*/  IADD3 R10, PT, PT, R9, -0x1, RZ ;  /* 0xffffffff090a7810 */ /* 0x000fc80007ffe0ff */
[----:B------:R-:W-:-:S13]  /*0640*/  ISETP.GE.U32.AND P0, PT, R10, 0x7fefffff, PT ;  /* 0x7fefffff0a00780c */ /* 0x000fda0003f06070 */
[----:B------:R-:W-:Y:S02]  /*0650*/  @P0 LOP3.LUT R11, R7, 0x7ff00000, RZ, 0x3c, !PT ;  /* 0x7ff00000070b0812 */ /* 0x000fe400078e3cff */
[----:B------:R-:W-:Y:S01]  /*0660*/  @P0 MOV R10, RZ ;  /* 0x000000ff000a0202 */ /* 0x000fe20000000f00 */
[----:B------:R-:W-:Y:S06]  /*0670*/  @P0 BRA `(.L_x_2) ;  /* 0x00000000006c0947 */ /* 0x000fec0003800000 */
[----:B------:R-:W-:-:S13]  /*0680*/  ISETP.GE.U32.AND P0, PT, R9, 0x1000001, PT ;  /* 0x010000010900780c */ /* 0x000fda0003f06070 */
[----:B------:R-:W-:Y:S05]  /*0690*/  @!P0 BRA `(.L_x_3) ;  /* 0x0000000000348947 */ /* 0x000fea0003800000 */
[----:B------:R-:W-:Y:S02]  /*06a0*/  IADD3 R11, PT, PT, R7, -0x3fe00000, RZ ;  /* 0xc0200000070b7810 */ /* 0x000fe40007ffe0ff */
[----:B------:R-:W-:Y:S02]  /*06b0*/  MOV R10, R6 ;  /* 0x00000006000a7202 */ /* 0x000fe40000000f00 */
[----:B------:R-:W0:Y:S04]  /*06c0*/  MUFU.RCP64H R15, R11 ;  /* 0x0000000b000f7308 */ /* 0x000e280000001800 */
[----:B0-----:R-:W-:-:S08]  /*06d0*/  DFMA R16, -R10, R14, 1 ;  /* 0x3ff000000a10742b */ /* 0x001fd0000000010e */
[----:B------:R-:W-:-:S08]  /*06e0*/  DFMA R16, R16, R16, R16 ;  /* 0x000000101010722b */ /* 0x000fd00000000010 */
[----:B------:R-:W-:-:S08]  /*06f0*/  DFMA R16, R14, R16, R14 ;  /* 0x000000100e10722b */ /* 0x000fd0000000000e */
[----:B------:R-:W-:-:S08]  /*0700*/  DFMA R14, -R10, R16, 1 ;  /* 0x3ff000000a0e742b */ /* 0x000fd00000000110 */
[----:B------:R-:W-:-:S08]  /*0710*/  DFMA R14, R16, R14, R16 ;  /* 0x0000000e100e722b */ /* 0x000fd00000000010 */
[----:B------:R-:W-:-:S08]  /*0720*/  DMUL R14, R14, 2.2250738585072013831e-308 ;  /* 0x001000000e0e7828 */ /* 0x000fd00000000000 */
[----:B------:R-:W-:-:S08]  /*0730*/  DFMA R6, -R6, R14, 1 ;  /* 0x3ff000000606742b */ /* 0x000fd0000000010e */
[----:B------:R-:W-:-:S08]  /*0740*/  DFMA R6, R6, R6, R6 ;  /* 0x000000060606722b */ /* 0x000fd00000000006 */
[----:B------:R-:W-:Y:S01]  /*0750*/  DFMA R10, R14, R6, R14 ;  /* 0x000000060e0a722b */ /* 0x000fe2000000000e */
[----:B------:R-:W-:Y:S10]  /*0760*/  BRA `(.L_x_2) ;  /* 0x0000000000307947 */ /* 0x000ff40003800000 */
.L_x_3:
[----:B------:R-:W-:Y:S01]  /*0770*/  DMUL R6, R6, 8.11296384146066816958e+31 ;  /* 0x4690000006067828 */ /* 0x000fe20000000000 */
[----:B------:R-:W-:-:S05]  /*0780*/  MOV R10, R14 ;  /* 0x0000000e000a7202 */ /* 0x000fca0000000f00 */
[----:B------:R-:W0:Y:S02]  /*0790*/  MUFU.RCP64H R11, R7 ;  /* 0x00000007000b7308 */ /* 0x000e240000001800 */
[----:B0-----:R-:W-:-:S08]  /*07a0*/  DFMA R14, -R6, R10, 1 ;  /* 0x3ff00000060e742b */ /* 0x001fd0000000010a */
[----:B------:R-:W-:-:S08]  /*07b0*/  DFMA R14, R14, R14, R14 ;  /* 0x0000000e0e0e722b */ /* 0x000fd0000000000e */
[----:B------:R-:W-:-:S08]  /*07c0*/  DFMA R14, R10, R14, R10 ;  /* 0x0000000e0a0e722b */ /* 0x000fd0000000000a */
[----:B------:R-:W-:-:S08]  /*07d0*/  DFMA R10, -R6, R14, 1 ;  /* 0x3ff00000060a742b */ /* 0x000fd0000000010e */
[----:B------:R-:W-:-:S08]  /*07e0*/  DFMA R10, R14, R10, R14 ;  /* 0x0000000a0e0a722b */ /* 0x000fd0000000000e */
[----:B------:R-:W-:Y:S01]  /*07f0*/  DMUL R10, R10, 8.11296384146066816958e+31 ;  /* 0x469000000a0a7828 */ /* 0x000fe20000000000 */
[----:B------:R-:W-:Y:S10]  /*0800*/  BRA `(.L_x_2) ;  /* 0x0000000000087947 */ /* 0x000ff40003800000 */
.L_x_1:
[----:B------:R-:W-:Y:S02]  /*0810*/  LOP3.LUT R11, R7, 0x80000, RZ, 0xfc, !PT ;  /* 0x00080000070b7812 */ /* 0x000fe400078efcff */
[----:B------:R-:W-:-:S07]  /*0820*/  MOV R10, R6 ;  /* 0x00000006000a7202 */ /* 0x000fce0000000f00 */
.L_x_2:
[----:B------:R-:W-:-:S04]  /*0830*/  MOV R9, 0x0 ;  /* 0x0000000000097802 */ /* 0x000fc80000000f00 */
[----:B------:R-:W-:Y:S05]  /*0840*/  RET.REL.NODEC R8 `(_Z15jacobi_per_elemiPPPdS1_S1_i) ;  /* 0xfffffff408ec7950 */ /* 0x000fea0003c3ffff */
.L_x_4:
[----:B------:R-:W-:-:S00]  /*0850*/  BRA `(.L_x_4) ;  /* 0xfffffffc00fc7947 */ /* 0x000fc0000383ffff */
[----:B------:R-:W-:-:S00]  /*0860*/  NOP ;  /* 0x0000000000007918 */ /* 0x000fc00000000000 */
        /* <DEDUP_REMOVED lines=9> */
.L_x_5:


//--------------------- .nv.shared.reserved.0     --------------------------
	.section	.nv.shared.reserved.0,"aw",@nobits
	.weak		__nv_reservedSMEM_offset_0_alias
	.size		__nv_reservedSMEM_offset_0_alias, 0, 64
	.other		__nv_reservedSMEM_offset_0_alias,@"STO_CUDA_RESERVED_SHARED STV_DEFAULT"
__nv_reservedSMEM_offset_0_alias:
	.zero		0
	.zero		64


//--------------------- .nv.constant0._Z15jacobi_per_elemiPPPdS1_S1_i --------------------------
	.section	.nv.constant0._Z15jacobi_per_elemiPPPdS1_S1_i,"a",@progbits
	.sectionflags	@""
	.align	4
.nv.constant0._Z15jacobi_per_elemiPPPdS1_S1_i:
	.zero		932


//--------------------- SYMBOLS --------------------------

	.type		.nv.reservedSmem.offset0,@object
	.size		.nv.reservedSmem.offset0,0x4
